	.headerflags	@"EF_CUDA_TEXMODE_UNIFIED EF_CUDA_64BIT_ADDRESS EF_CUDA_ACCELERATORS EF_CUDA_SM90 EF_CUDA_VIRTUAL_SM(EF_CUDA_SM90)"
	.elftype	@"ET_EXEC"


//--------------------- .nv.info                  --------------------------
	.section	.nv.info,"",@"SHT_CUDA_INFO"
	.align	4


	//----- nvinfo : EIATTR_REGCOUNT
	.align		4
        /*0000*/ 	.byte	0x04, 0x2f
        /*0002*/ 	.short	(.L_1 - .L_0)
	.align		4
.L_0:
        /*0004*/ 	.word	index@(triton_mm)
        /*0008*/ 	.word	0x0000003a


	//----- nvinfo : EIATTR_MIN_STACK_SIZE
	.align		4
.L_1:
        /*000c*/ 	.byte	0x04, 0x12
        /*000e*/ 	.short	(.L_3 - .L_2)
	.align		4
.L_2:
        /*0010*/ 	.word	index@(triton_mm)
        /*0014*/ 	.word	0x00000000


	//----- nvinfo : EIATTR_FRAME_SIZE
	.align		4
.L_3:
        /*0018*/ 	.byte	0x04, 0x11
        /*001a*/ 	.short	(.L_5 - .L_4)
	.align		4
.L_4:
        /*001c*/ 	.word	index@(triton_mm)
        /*0020*/ 	.word	0x00000000


	//----- nvinfo : EIATTR_MIN_STACK_SIZE
	.align		4
.L_5:
        /*0024*/ 	.byte	0x04, 0x12
        /*0026*/ 	.short	(.L_7 - .L_6)
	.align		4
.L_6:
        /*0028*/ 	.word	index@(triton_mm)
        /*002c*/ 	.word	0x00000000
.L_7:


//--------------------- .nv.info.triton_mm        --------------------------
	.section	.nv.info.triton_mm,"",@"SHT_CUDA_INFO"
	.sectionflags	@""
	.align	4


	//----- nvinfo : EIATTR_CUDA_API_VERSION
	.align		4
        /*0000*/ 	.byte	0x04, 0x37
        /*0002*/ 	.short	(.L_9 - .L_8)
.L_8:
        /*0004*/ 	.word	0x0000007c


	//----- nvinfo : EIATTR_KPARAM_INFO
	.align		4
.L_9:
        /*0008*/ 	.byte	0x04, 0x17
        /*000a*/ 	.short	(.L_11 - .L_10)
.L_10:
        /*000c*/ 	.word	0x00000000
        /*0010*/ 	.short	0x0003
        /*0012*/ 	.short	0x0018
        /*0014*/ 	.byte	0x00, 0xf0, 0x11, 0x00


	//----- nvinfo : EIATTR_KPARAM_INFO
	.align		4
.L_11:
        /*0018*/ 	.byte	0x04, 0x17
        /*001a*/ 	.short	(.L_13 - .L_12)
.L_12:
        /*001c*/ 	.word	0x00000000
        /*0020*/ 	.short	0x0002
        /*0022*/ 	.short	0x0010
        /*0024*/ 	.byte	0x00, 0xf0, 0x21, 0x00


	//----- nvinfo : EIATTR_KPARAM_INFO
	.align		4
.L_13:
        /*0028*/ 	.byte	0x04, 0x17
        /*002a*/ 	.short	(.L_15 - .L_14)
.L_14:
        /*002c*/ 	.word	0x00000000
        /*0030*/ 	.short	0x0001
        /*0032*/ 	.short	0x0008
        /*0034*/ 	.byte	0x00, 0xf0, 0x21, 0x00


	//----- nvinfo : EIATTR_KPARAM_INFO
	.align		4
.L_15:
        /*0038*/ 	.byte	0x04, 0x17
        /*003a*/ 	.short	(.L_17 - .L_16)
.L_16:
        /*003c*/ 	.word	0x00000000
        /*0040*/ 	.short	0x0000
        /*0042*/ 	.short	0x0000
        /*0044*/ 	.byte	0x00, 0xf0, 0x21, 0x00


	//----- nvinfo : EIATTR_SPARSE_MMA_MASK
	.align		4
.L_17:
        /*0048*/ 	.byte	0x03, 0x50
        /*004a*/ 	.short	0x0000


	//----- nvinfo : EIATTR_MAXREG_COUNT
	.align		4
        /*004c*/ 	.byte	0x03, 0x1b
        /*004e*/ 	.short	0x00ff


	//----- nvinfo : EIATTR_COOP_GROUP_MASK_REGIDS
	.align		4
        /*0050*/ 	.byte	0x04, 0x29
        /*0052*/ 	.short	(.L_19 - .L_18)


	//   ....[0]....
.L_18:
        /*0054*/ 	.word	0xffffffff


	//----- nvinfo : EIATTR_COOP_GROUP_INSTR_OFFSETS
	.align		4
.L_19:
        /*0058*/ 	.byte	0x04, 0x28
        /*005a*/ 	.short	(.L_21 - .L_20)


	//   ....[0]....
.L_20:
        /*005c*/ 	.word	0x00000870


	//----- nvinfo : EIATTR_EXIT_INSTR_OFFSETS
	.align		4
.L_21:
        /*0060*/ 	.byte	0x04, 0x1c
        /*0062*/ 	.short	(.L_23 - .L_22)


	//   ....[0]....
.L_22:
        /*0064*/ 	.word	0x00000040


	//   ....[1]....
        /*0068*/ 	.word	0x00000f00


	//   ....[2]....
        /*006c*/ 	.word	0x00000f50


	//----- nvinfo : EIATTR_MAX_THREADS
	.align		4
.L_23:
        /*0070*/ 	.byte	0x04, 0x05
        /*0072*/ 	.short	(.L_25 - .L_24)
.L_24:
        /*0074*/ 	.word	0x00000080
        /*0078*/ 	.word	0x00000001
        /*007c*/ 	.word	0x00000001


	//----- nvinfo : EIATTR_CBANK_PARAM_SIZE
	.align		4
.L_25:
        /*0080*/ 	.byte	0x03, 0x19
        /*0082*/ 	.short	0x001c


	//----- nvinfo : EIATTR_PARAM_CBANK
	.align		4
        /*0084*/ 	.byte	0x04, 0x0a
        /*0086*/ 	.short	(.L_27 - .L_26)
	.align		4
.L_26:
        /*0088*/ 	.word	index@(.nv.constant0.triton_mm)
        /*008c*/ 	.short	0x0210
        /*008e*/ 	.short	0x001c


	//----- nvinfo : EIATTR_SW_WAR
	.align		4
.L_27:
        /*0090*/ 	.byte	0x04, 0x36
        /*0092*/ 	.short	(.L_29 - .L_28)
.L_28:
        /*0094*/ 	.word	0x00000008
.L_29:


//--------------------- .nv.callgraph             --------------------------
	.section	.nv.callgraph,"",@"SHT_CUDA_CALLGRAPH"
	.align	4
	.sectionentsize	8
	.align		4
        /*0000*/ 	.word	0x00000000
	.align		4
        /*0004*/ 	.word	0xffffffff
	.align		4
        /*0008*/ 	.word	0x00000000
	.align		4
        /*000c*/ 	.word	0xfffffffe
	.align		4
        /*0010*/ 	.word	0x00000000
	.align		4
        /*0014*/ 	.word	0xfffffffd
	.align		4
        /*0018*/ 	.word	0x00000000
	.align		4
        /*001c*/ 	.word	0xfffffffc


//--------------------- .text.triton_mm           --------------------------
	.section	.text.triton_mm,"ax",@progbits
	.sectionflags	@"SHF_BARRIERS=1"
	.align	128
        .global         triton_mm
        .type           triton_mm,@function
        .size           triton_mm,(.L_x_2 - triton_mm)
        .other          triton_mm,@"STO_CUDA_ENTRY STV_DEFAULT"
triton_mm:
.text.triton_mm:
[----:B------:R-:W1:Y:S02]  /*0000*/  LDC R1, c[0x0][0x28] ;  /* 0x00000a00ff017b82 */ /* 0x000e640000000800 */
[----:B------:R-:W2:Y:S02]  /*0010*/  LDC R5, c[0x0][0x228] ;  /* 0x00008a00ff057b82 */ /* 0x000ea40000000800 */
[----:B--2---:R-:W-:-:S05]  /*0020*/  IMAD R0, R5, 0x3000, RZ ;  /* 0x0000300005007824 */ /* 0x004fca00078e02ff */
[----:B------:R-:W-:-:S13]  /*0030*/  ISETP.NE.AND P0, PT, R0, RZ, PT ;  /* 0x000000ff0000720c */ /* 0x000fda0003f05270 */
[----:B------:R-:W-:Y:S05]  /*0040*/  @!P0 EXIT ;  /* 0x000000000000894d */ /* 0x000fea0003800000 */
[----:B------:R-:W2:Y:S01]  /*0050*/  S2R R13, SR_CTAID.X ;  /* 0x00000000000d7919 */ /* 0x000ea20000002500 */
[----:B------:R-:W-:Y:S01]  /*0060*/  VIADD R0, R5, 0x3f ;  /* 0x0000003f05007836 */ /* 0x000fe20000000000 */
[----:B------:R-:W-:Y:S01]  /*0070*/  IABS R21, R5 ;  /* 0x0000000500157213 */ /* 0x000fe20000000000 */
[----:B------:R-:W3:Y:S01]  /*0080*/  S2UR UR8, SR_CgaCtaId ;  /* 0x00000000000879c3 */ /* 0x000ee20000008800 */
[----:B------:R-:W-:Y:S01]  /*0090*/  UMOV UR4, 0x400 ;  /* 0x0000040000047882 */ /* 0x000fe20000000000 */
[----:B------:R-:W-:Y:S01]  /*00a0*/  ULDC.64 UR10, c[0x0][0x208] ;  /* 0x00008200000a7ab9 */ /* 0x000fe20000000a00 */
[----:B------:R-:W-:Y:S02]  /*00b0*/  SHF.R.S32.HI R3, RZ, 0x1f, R0 ;  /* 0x0000001fff037819 */ /* 0x000fe40000011400 */
[----:B------:R-:W-:Y:S02]  /*00c0*/  CS2R R24, SRZ ;  /* 0x0000000000187805 */ /* 0x000fe4000001ff00 */
[----:B------:R-:W-:-:S02]  /*00d0*/  CS2R R26, SRZ ;  /* 0x00000000001a7805 */ /* 0x000fc4000001ff00 */
[----:B------:R-:W-:Y:S02]  /*00e0*/  CS2R R28, SRZ ;  /* 0x00000000001c7805 */ /* 0x000fe4000001ff00 */
[----:B------:R-:W-:Y:S02]  /*00f0*/  LEA.HI R3, R3, R0, RZ, 0x6 ;  /* 0x0000000003037211 */ /* 0x000fe400078f30ff */
[----:B------:R-:W-:Y:S02]  /*0100*/  CS2R R30, SRZ ;  /* 0x00000000001e7805 */ /* 0x000fe4000001ff00 */
[----:B------:R-:W-:Y:S02]  /*0110*/  CS2R R32, SRZ ;  /* 0x0000000000207805 */ /* 0x000fe4000001ff00 */
[----:B------:R-:W-:Y:S02]  /*0120*/  CS2R R34, SRZ ;  /* 0x0000000000227805 */ /* 0x000fe4000001ff00 */
[----:B------:R-:W-:-:S02]  /*0130*/  CS2R R36, SRZ ;  /* 0x0000000000247805 */ /* 0x000fc4000001ff00 */
[----:B------:R-:W-:Y:S02]  /*0140*/  CS2R R38, SRZ ;  /* 0x0000000000267805 */ /* 0x000fe4000001ff00 */
[----:B------:R-:W-:Y:S02]  /*0150*/  CS2R R40, SRZ ;  /* 0x0000000000287805 */ /* 0x000fe4000001ff00 */
[----:B------:R-:W-:Y:S02]  /*0160*/  CS2R R42, SRZ ;  /* 0x00000000002a7805 */ /* 0x000fe4000001ff00 */
[----:B------:R-:W-:Y:S02]  /*0170*/  CS2R R44, SRZ ;  /* 0x00000000002c7805 */ /* 0x000fe4000001ff00 */
[----:B------:R-:W-:Y:S02]  /*0180*/  CS2R R46, SRZ ;  /* 0x00000000002e7805 */ /* 0x000fe4000001ff00 */
[----:B------:R-:W-:-:S02]  /*0190*/  CS2R R48, SRZ ;  /* 0x0000000000307805 */ /* 0x000fc4000001ff00 */
[----:B------:R-:W-:Y:S02]  /*01a0*/  CS2R R50, SRZ ;  /* 0x0000000000327805 */ /* 0x000fe4000001ff00 */
[----:B------:R-:W-:Y:S02]  /*01b0*/  CS2R R52, SRZ ;  /* 0x0000000000347805 */ /* 0x000fe4000001ff00 */
[----:B------:R-:W-:Y:S01]  /*01c0*/  CS2R R54, SRZ ;  /* 0x0000000000367805 */ /* 0x000fe2000001ff00 */
[----:B------:R-:W-:Y:S01]  /*01d0*/  UMOV UR9, 0xffffffff ;  /* 0xffffffff00097882 */ /* 0x000fe20000000000 */
[----:B---3--:R-:W-:Y:S01]  /*01e0*/  UPRMT UR8, UR8, 0x654, UR4 ;  /* 0x0000065408087896 */ /* 0x008fe20008000004 */
[C---:B--2---:R-:W-:Y:S01]  /*01f0*/  IMAD.HI R2, R13.reuse, 0x2aaaaaab, RZ ;  /* 0x2aaaaaab0d027827 */ /* 0x044fe200078e02ff */
[----:B------:R-:W-:Y:S02]  /*0200*/  IABS R11, R13 ;  /* 0x0000000d000b7213 */ /* 0x000fe40000000000 */
[----:B------:R-:W-:-:S02]  /*0210*/  ISETP.GE.AND P1, PT, R13, RZ, PT ;  /* 0x000000ff0d00720c */ /* 0x000fc40003f26270 */
[----:B------:R-:W-:-:S04]  /*0220*/  SHF.R.U32.HI R7, RZ, 0x1f, R2 ;  /* 0x0000001fff077819 */ /* 0x000fc80000011602 */
[----:B------:R-:W-:-:S05]  /*0230*/  LEA.HI.SX32 R4, R2, R7, 0x18 ;  /* 0x0000000702047211 */ /* 0x000fca00078fc2ff */
[C---:B------:R-:W-:Y:S02]  /*0240*/  IMAD.SHL.U32 R0, R4.reuse, 0x8, RZ ;  /* 0x0000000804007824 */ /* 0x040fe400078e00ff */
[----:B------:R-:W-:-:S03]  /*0250*/  IMAD R13, R4, -0x600, R13 ;  /* 0xfffffa00040d7824 */ /* 0x000fc600078e020d */
[----:B------:R-:W-:Y:S02]  /*0260*/  LEA.HI.SX32 R3, R3, -R0, 0x1a ;  /* 0x8000000003037211 */ /* 0x000fe400078fd2ff */
[----:B------:R-:W-:Y:S02]  /*0270*/  IABS R19, R13 ;  /* 0x0000000d00137213 */ /* 0x000fe40000000000 */
[----:B------:R-:W-:-:S04]  /*0280*/  VIMNMX R6, R3, 0x8, PT ;  /* 0x0000000803067848 */ /* 0x000fc80003fe0100 */
[-C--:B------:R-:W-:Y:S02]  /*0290*/  IABS R15, R6.reuse ;  /* 0x00000006000f7213 */ /* 0x080fe40000000000 */
[----:B------:R-:W-:Y:S02]  /*02a0*/  IABS R10, R6 ;  /* 0x00000006000a7213 */ /* 0x000fe40000000000 */
[----:B------:R-:W2:Y:S03]  /*02b0*/  I2F.RP R7, R15 ;  /* 0x0000000f00077306 */ /* 0x000ea60000209400 */
[----:B------:R-:W-:-:S05]  /*02c0*/  IMAD.MOV R17, RZ, RZ, -R10 ;  /* 0x000000ffff117224 */ /* 0x000fca00078e0a0a */
[----:B--2---:R-:W2:Y:S02]  /*02d0*/  MUFU.RCP R7, R7 ;  /* 0x0000000700077308 */ /* 0x004ea40000001000 */
[----:B--2---:R-:W-:Y:S02]  /*02e0*/  VIADD R2, R7, 0xffffffe ;  /* 0x0ffffffe07027836 */ /* 0x004fe40000000000 */
[----:B------:R-:W2:Y:S04]  /*02f0*/  S2R R7, SR_TID.X ;  /* 0x0000000000077919 */ /* 0x000ea80000002100 */
[----:B------:R3:W4:Y:S02]  /*0300*/  F2I.FTZ.U32.TRUNC.NTZ R3, R2 ;  /* 0x0000000200037305 */ /* 0x000724000021f000 */
[----:B---3--:R-:W-:-:S02]  /*0310*/  IMAD.MOV.U32 R2, RZ, RZ, RZ ;  /* 0x000000ffff027224 */ /* 0x008fc400078e00ff */
[----:B----4-:R-:W-:-:S04]  /*0320*/  IMAD.MOV R8, RZ, RZ, -R3 ;  /* 0x000000ffff087224 */ /* 0x010fc800078e0a03 */
[----:B------:R-:W-:-:S04]  /*0330*/  IMAD R9, R8, R15, RZ ;  /* 0x0000000f08097224 */ /* 0x000fc800078e02ff */
[----:B------:R-:W-:Y:S02]  /*0340*/  IMAD.HI.U32 R8, R3, R9, R2 ;  /* 0x0000000903087227 */ /* 0x000fe400078e0002 */
[----:B------:R-:W3:Y:S04]  /*0350*/  I2F.RP R9, R21 ;  /* 0x0000001500097306 */ /* 0x000ee80000209400 */
[----:B------:R-:W-:Y:S01]  /*0360*/  IMAD.HI.U32 R2, R8, R11, RZ ;  /* 0x0000000b08027227 */ /* 0x000fe200078e00ff */
[----:B--2---:R-:W-:-:S03]  /*0370*/  SHF.R.U32.HI R14, RZ, 0x1, R7 ;  /* 0x00000001ff0e7819 */ /* 0x004fc60000011607 */
[----:B------:R-:W-:Y:S01]  /*0380*/  IMAD R2, R2, R17, R11 ;  /* 0x0000001102027224 */ /* 0x000fe200078e020b */
[----:B------:R-:W-:Y:S01]  /*0390*/  SGXT.U32 R14, R14, 0x6 ;  /* 0x000000060e0e781a */ /* 0x000fe20000000000 */
[----:B------:R-:W-:-:S03]  /*03a0*/  IMAD.HI.U32 R8, R8, R19, RZ ;  /* 0x0000001308087227 */ /* 0x000fc600078e00ff */
[C---:B------:R-:W-:Y:S01]  /*03b0*/  ISETP.GT.U32.AND P0, PT, R15.reuse, R2, PT ;  /* 0x000000020f00720c */ /* 0x040fe20003f04070 */
[----:B------:R-:W-:Y:S01]  /*03c0*/  IMAD R4, R8, R17, R19 ;  /* 0x0000001108047224 */ /* 0x000fe200078e0213 */
[----:B---3--:R-:W2:Y:S04]  /*03d0*/  MUFU.RCP R9, R9 ;  /* 0x0000000900097308 */ /* 0x008ea80000001000 */
[----:B------:R-:W-:-:S07]  /*03e0*/  ISETP.GT.U32.AND P3, PT, R15, R4, PT ;  /* 0x000000040f00720c */ /* 0x000fce0003f64070 */
[----:B------:R-:W-:Y:S02]  /*03f0*/  @!P0 IMAD.IADD R2, R2, 0x1, -R15 ;  /* 0x0000000102028824 */ /* 0x000fe400078e0a0f */
[----:B--2---:R-:W-:-:S03]  /*0400*/  VIADD R3, R9, 0xffffffe ;  /* 0x0ffffffe09037836 */ /* 0x004fc60000000000 */
[----:B------:R-:W-:Y:S01]  /*0410*/  ISETP.GT.U32.AND P0, PT, R15, R2, PT ;  /* 0x000000020f00720c */ /* 0x000fe20003f04070 */
[----:B------:R-:W-:Y:S01]  /*0420*/  @!P3 IMAD.IADD R4, R4, 0x1, -R15 ;  /* 0x000000010404b824 */ /* 0x000fe200078e0a0f */
[----:B------:R-:W-:Y:S01]  /*0430*/  LOP3.LUT R9, RZ, R6, RZ, 0x33, !PT ;  /* 0x00000006ff097212 */ /* 0x000fe200078e33ff */
[----:B------:R-:W-:Y:S01]  /*0440*/  @!P3 VIADD R8, R8, 0x1 ;  /* 0x000000010808b836 */ /* 0x000fe20000000000 */
[----:B------:R-:W2:Y:S02]  /*0450*/  F2I.FTZ.U32.TRUNC.NTZ R3, R3 ;  /* 0x0000000300037305 */ /* 0x000ea4000021f000 */
[----:B------:R-:W-:-:S07]  /*0460*/  ISETP.GE.U32.AND P2, PT, R4, R15, PT ;  /* 0x0000000f0400720c */ /* 0x000fce0003f46070 */
[----:B------:R-:W-:Y:S01]  /*0470*/  @!P0 IMAD.IADD R2, R2, 0x1, -R15 ;  /* 0x0000000102028824 */ /* 0x000fe200078e0a0f */
[----:B------:R-:W-:Y:S02]  /*0480*/  ISETP.NE.AND P0, PT, R6, RZ, PT ;  /* 0x000000ff0600720c */ /* 0x000fe40003f05270 */
[----:B------:R-:W-:Y:S01]  /*0490*/  LOP3.LUT R6, R13, R6, RZ, 0x3c, !PT ;  /* 0x000000060d067212 */ /* 0x000fe200078e3cff */
[----:B------:R-:W-:Y:S02]  /*04a0*/  @!P1 IMAD.MOV R2, RZ, RZ, -R2 ;  /* 0x000000ffff029224 */ /* 0x000fe400078e0a02 */
[----:B------:R-:W-:Y:S01]  /*04b0*/  @P2 VIADD R8, R8, 0x1 ;  /* 0x0000000108082836 */ /* 0x000fe20000000000 */
[----:B------:R-:W-:Y:S02]  /*04c0*/  ISETP.GE.AND P1, PT, R6, RZ, PT ;  /* 0x000000ff0600720c */ /* 0x000fe40003f26270 */
[----:B------:R-:W-:Y:S01]  /*04d0*/  SEL R11, R9, R2, !P0 ;  /* 0x00000002090b7207 */ /* 0x000fe20004000000 */
[----:B------:R-:W-:Y:S01]  /*04e0*/  IMAD.MOV.U32 R2, RZ, RZ, RZ ;  /* 0x000000ffff027224 */ /* 0x000fe200078e00ff */
[----:B------:R-:W-:-:S03]  /*04f0*/  SHF.R.U32.HI R6, RZ, 0x3, R7 ;  /* 0x00000003ff067819 */ /* 0x000fc60000011607 */
[----:B------:R-:W-:Y:S02]  /*0500*/  IMAD.IADD R11, R0, 0x1, R11 ;  /* 0x00000001000b7824 */ /* 0x000fe400078e020b */
[--C-:B--2---:R-:W-:Y:S02]  /*0510*/  IMAD.MOV R0, RZ, RZ, -R3.reuse ;  /* 0x000000ffff007224 */ /* 0x104fe400078e0a03 */
[----:B------:R-:W-:Y:S02]  /*0520*/  IMAD.SHL.U32 R12, R11, 0x40, RZ ;  /* 0x000000400b0c7824 */ /* 0x000fe400078e00ff */
[----:B------:R-:W-:Y:S02]  /*0530*/  IMAD R11, R0, R21, RZ ;  /* 0x00000015000b7224 */ /* 0x000fe400078e02ff */
[----:B------:R-:W-:Y:S01]  /*0540*/  @!P1 IMAD.MOV R8, RZ, RZ, -R8 ;  /* 0x000000ffff089224 */ /* 0x000fe200078e0a08 */
[----:B------:R-:W-:Y:S01]  /*0550*/  LOP3.LUT R10, R12, R14, RZ, 0xfc, !PT ;  /* 0x0000000e0c0a7212 */ /* 0x000fe200078efcff */
[----:B------:R-:W-:-:S03]  /*0560*/  IMAD.HI.U32 R2, R3, R11, R2 ;  /* 0x0000000b03027227 */ /* 0x000fc600078e0002 */
[----:B------:R-:W-:Y:S02]  /*0570*/  IABS R0, R10 ;  /* 0x0000000a00007213 */ /* 0x000fe40000000000 */
[----:B------:R-:W-:Y:S02]  /*0580*/  SEL R3, R9, R8, !P0 ;  /* 0x0000000809037207 */ /* 0x000fe40004000000 */
[----:B------:R-:W2:Y:S01]  /*0590*/  LDC.64 R8, c[0x0][0x210] ;  /* 0x00008400ff087b82 */ /* 0x000ea20000000a00 */
[----:B------:R-:W-:Y:S01]  /*05a0*/  IMAD.HI.U32 R2, R2, R0, RZ ;  /* 0x0000000002027227 */ /* 0x000fe200078e00ff */
[----:B------:R-:W-:-:S03]  /*05b0*/  ISETP.NE.AND P0, PT, R5, RZ, PT ;  /* 0x000000ff0500720c */ /* 0x000fc60003f05270 */
[----:B------:R-:W-:Y:S02]  /*05c0*/  IMAD.MOV R2, RZ, RZ, -R2 ;  /* 0x000000ffff027224 */ /* 0x000fe400078e0a02 */
[----:B------:R-:W-:Y:S02]  /*05d0*/  IMAD.SHL.U32 R3, R3, 0x40, RZ ;  /* 0x0000004003037824 */ /* 0x000fe400078e00ff */
[----:B------:R-:W-:-:S03]  /*05e0*/  IMAD R0, R21, R2, R0 ;  /* 0x0000000215007224 */ /* 0x000fc600078e0200 */
[----:B------:R-:W-:Y:S02]  /*05f0*/  LOP3.LUT R4, R3, R14, RZ, 0xfc, !PT ;  /* 0x0000000e03047212 */ /* 0x000fe400078efcff */
[----:B------:R-:W-:-:S03]  /*0600*/  ISETP.GT.U32.AND P2, PT, R21, R0, PT ;  /* 0x000000001500720c */ /* 0x000fc60003f44070 */
[----:B------:R-:W-:-:S05]  /*0610*/  IMAD.HI R2, R4, 0x2aaaaaab, RZ ;  /* 0x2aaaaaab04027827 */ /* 0x000fca00078e02ff */
[----:B------:R-:W-:-:S04]  /*0620*/  SHF.R.U32.HI R15, RZ, 0x1f, R2 ;  /* 0x0000001fff0f7819 */ /* 0x000fc80000011602 */
[----:B------:R-:W-:Y:S01]  /*0630*/  LEA.HI R15, R2, R15, RZ, 0x15 ;  /* 0x0000000f020f7211 */ /* 0x000fe200078fa8ff */
[----:B------:R-:W-:Y:S01]  /*0640*/  @!P2 IMAD.IADD R0, R0, 0x1, -R21 ;  /* 0x000000010000a824 */ /* 0x000fe200078e0a15 */
[----:B------:R-:W-:Y:S02]  /*0650*/  ISETP.GE.AND P2, PT, R10, RZ, PT ;  /* 0x000000ff0a00720c */ /* 0x000fe40003f46270 */
[----:B------:R-:W3:Y:S01]  /*0660*/  LDC.64 R10, c[0x0][0x218] ;  /* 0x00008600ff0a7b82 */ /* 0x000ee20000000a00 */
[----:B------:R-:W-:Y:S01]  /*0670*/  IMAD R15, R15, -0x3000, R4 ;  /* 0xffffd0000f0f7824 */ /* 0x000fe200078e0204 */
[----:B------:R-:W-:Y:S02]  /*0680*/  ISETP.GT.U32.AND P1, PT, R21, R0, PT ;  /* 0x000000001500720c */ /* 0x000fe40003f24070 */
[----:B------:R-:W-:-:S11]  /*0690*/  SHF.R.U32.HI R4, RZ, 0x5, R7 ;  /* 0x00000005ff047819 */ /* 0x000fd60000011607 */
[----:B------:R-:W-:-:S04]  /*06a0*/  @!P1 IMAD.IADD R0, R0, 0x1, -R21 ;  /* 0x0000000100009824 */ /* 0x000fc800078e0a15 */
[----:B------:R-:W-:Y:S02]  /*06b0*/  IMAD.MOV.U32 R13, RZ, RZ, R0 ;  /* 0x000000ffff0d7224 */ /* 0x000fe400078e0000 */
[----:B------:R-:W-:Y:S02]  /*06c0*/  IMAD.SHL.U32 R0, R7, 0x8, RZ ;  /* 0x0000000807007824 */ /* 0x000fe400078e00ff */
[----:B------:R-:W-:Y:S01]  /*06d0*/  @!P2 IMAD.MOV R13, RZ, RZ, -R13 ;  /* 0x000000ffff0da224 */ /* 0x000fe200078e0a0d */
[----:B------:R-:W-:Y:S02]  /*06e0*/  @!P0 LOP3.LUT R13, RZ, R5, RZ, 0x33, !PT ;  /* 0x00000005ff0d8212 */ /* 0x000fe400078e33ff */
[----:B------:R-:W-:Y:S02]  /*06f0*/  LOP3.LUT R2, R0, 0x8, RZ, 0xc0, !PT ;  /* 0x0000000800027812 */ /* 0x000fe400078ec0ff */
[----:B------:R-:W-:-:S03]  /*0700*/  LOP3.LUT R17, R0, 0x8, R7, 0x48, !PT ;  /* 0x0000000800117812 */ /* 0x000fc600078e4807 */
[--C-:B------:R-:W-:Y:S02]  /*0710*/  IMAD R15, R15, 0xc00, R2.reuse ;  /* 0x00000c000f0f7824 */ /* 0x100fe400078e0202 */
[----:B------:R-:W-:Y:S02]  /*0720*/  IMAD R17, R14, 0x10, R17 ;  /* 0x000000100e117824 */ /* 0x000fe400078e0211 */
[----:B------:R-:W-:Y:S01]  /*0730*/  IMAD R13, R13, 0xc00, R2 ;  /* 0x00000c000d0d7824 */ /* 0x000fe200078e0202 */
[----:B------:R-:W-:Y:S01]  /*0740*/  SHF.R.U32.HI R2, RZ, 0x3, R7 ;  /* 0x00000003ff027819 */ /* 0x000fe20000011607 */
[----:B---3--:R-:W-:Y:S01]  /*0750*/  IMAD.WIDE R10, R15, 0x2, R10 ;  /* 0x000000020f0a7825 */ /* 0x008fe200078e020a */
[----:B------:R-:W-:-:S03]  /*0760*/  LEA R15, R17, UR8, 0x1 ;  /* 0x00000008110f7c11 */ /* 0x000fc6000f8e08ff */
[----:B--2---:R-:W-:Y:S01]  /*0770*/  IMAD.WIDE R8, R13, 0x2, R8 ;  /* 0x000000020d087825 */ /* 0x004fe200078e0208 */
[----:B------:R-:W-:Y:S02]  /*0780*/  SGXT.U32 R13, R2, 0x4 ;  /* 0x00000004020d781a */ /* 0x000fe40000000000 */
[----:B------:R-:W-:Y:S02]  /*0790*/  IADD3 R16, P0, R10, 0x20, RZ ;  /* 0x000000200a107810 */ /* 0x000fe40007f1e0ff */
[----:B------:R-:W-:Y:S01]  /*07a0*/  @!PT LDS RZ, [RZ] ;  /* 0x00000000fffff984 */ /* 0x000fe20000000800 */
[----:B------:R-:W-:Y:S01]  /*07b0*/  @!PT LDS RZ, [RZ] ;  /* 0x00000000fffff984 */ /* 0x000fe20000000800 */
[----:B------:R-:W-:Y:S01]  /*07c0*/  @!PT LDS RZ, [RZ] ;  /* 0x00000000fffff984 */ /* 0x000fe20000000800 */
[----:B------:R-:W-:Y:S01]  /*07d0*/  LDGSTS.E.BYPASS.128 [R15], desc[UR10][R8.64] ;  /* 0x00000000080f7fae */ /* 0x000fe2000b901c4a */
[----:B------:R-:W-:Y:S02]  /*07e0*/  IADD3 R14, P1, R8, 0x20, RZ ;  /* 0x00000020080e7810 */ /* 0x000fe40007f3e0ff */
[----:B------:R-:W-:Y:S01]  /*07f0*/  LOP3.LUT R2, R12, R13, RZ, 0xfc, !PT ;  /* 0x0000000d0c027212 */ /* 0x000fe200078efcff */
[----:B------:R-:W0:Y:S01]  /*0800*/  LDGDEPBAR ;  /* 0x00000000000079af */ /* 0x000e220000000000 */
[----:B------:R-:W-:Y:S01]  /*0810*/  IMAD.X R19, RZ, RZ, R11, P0 ;  /* 0x000000ffff137224 */ /* 0x000fe200000e060b */
[----:B------:R-:W-:Y:S01]  /*0820*/  CS2R R12, SRZ ;  /* 0x00000000000c7805 */ /* 0x000fe2000001ff00 */
[----:B------:R-:W-:Y:S01]  /*0830*/  IMAD.X R17, RZ, RZ, R9, P1 ;  /* 0x000000ffff117224 */ /* 0x000fe200008e0609 */
[----:B------:R2:W-:Y:S04]  /*0840*/  LDGSTS.E.BYPASS.128 [R15+0x1000], desc[UR10][R10.64] ;  /* 0x010000000a0f7fae */ /* 0x0005e8000b901c4a */
[----:B------:R-:W0:Y:S01]  /*0850*/  LDGDEPBAR ;  /* 0x00000000000079af */ /* 0x000e220000000000 */
[----:B--2---:R-:W-:-:S07]  /*0860*/  LOP3.LUT R10, R4, 0x7fffffc, RZ, 0xc0, !PT ;  /* 0x07fffffc040a7812 */ /* 0x004fce00078ec0ff */
.L_x_0:
[----:B--2---:R-:W2:Y:S01]  /*0870*/  SHFL.IDX PT, R8, R10, RZ, 0x1f ;  /* 0x00001fff0a087589 */ /* 0x004ea200000e0000 */
[----:B------:R-:W-:Y:S01]  /*0880*/  UIADD3 UR9, UR9, 0x1, URZ ;  /* 0x0000000109097890 */ /* 0x000fe2000fffe03f */
[----:B------:R-:W-:-:S04]  /*0890*/  DEPBAR.LE SB0, 0x0 ;  /* 0x000080000000791a */ /* 0x000fc80000000000 */
[----:B------:R-:W-:Y:S01]  /*08a0*/  UISETP.GE.AND UP0, UPT, UR9, 0x2, UPT ;  /* 0x000000020900788c */ /* 0x000fe2000bf06270 */
[----:B------:R-:W-:Y:S01]  /*08b0*/  BAR.SYNC.DEFER_BLOCKING 0x0 ;  /* 0x0000000000007b1d */ /* 0x000fe20000010000 */
[----:B------:R-:W-:Y:S01]  /*08c0*/  VIADD R12, R12, 0x1 ;  /* 0x000000010c0c7836 */ /* 0x000fe20000000000 */
[C---:B------:R-:W-:Y:S01]  /*08d0*/  ISETP.GE.U32.AND P0, PT, R13.reuse, 0xbf0, PT ;  /* 0x00000bf00d00780c */ /* 0x040fe20003f06070 */
[----:B------:R-:W-:Y:S01]  /*08e0*/  USEL UR9, UR9, URZ, !UP0 ;  /* 0x0000003f09097287 */ /* 0x000fe2000c000000 */
[----:B------:R-:W-:Y:S02]  /*08f0*/  IMAD.MOV.U32 R9, RZ, RZ, R17 ;  /* 0x000000ffff097224 */ /* 0x000fe400078e0011 */
[----:B------:R-:W-:Y:S01]  /*0900*/  ISETP.GE.AND P1, PT, R12, 0x2, PT ;  /* 0x000000020c00780c */ /* 0x000fe20003f26270 */
[----:B------:R-:W-:-:S03]  /*0910*/  VIADD R13, R13, 0x10 ;  /* 0x000000100d0d7836 */ /* 0x000fc60000000000 */
[----:B------:R-:W-:-:S05]  /*0920*/  SEL R12, R12, RZ, !P1 ;  /* 0x000000ff0c0c7207 */ /* 0x000fca0004800000 */
[----:B------:R-:W-:Y:S01]  /*0930*/  IMAD R11, R12, 0x800, R15 ;  /* 0x000008000c0b7824 */ /* 0x000fe200078e020f */
[----:B--2---:R-:W-:Y:S01]  /*0940*/  R2UR UR4, R8 ;  /* 0x00000000080472ca */ /* 0x004fe200000e0000 */
[----:B------:R-:W-:Y:S01]  /*0950*/  IMAD.MOV.U32 R8, RZ, RZ, R14 ;  /* 0x000000ffff087224 */ /* 0x000fe200078e000e */
[----:B------:R-:W-:Y:S01]  /*0960*/  IADD3 R14, P2, R14, 0x20, RZ ;  /* 0x000000200e0e7810 */ /* 0x000fe20007f5e0ff */
[----:B------:R-:W-:-:S04]  /*0970*/  WARPGROUP.ARRIVE ;  /* 0x00000000000079c5 */ /* 0x000fc80000000000 */
[----:B------:R-:W-:-:S06]  /*0980*/  IMAD.X R17, RZ, RZ, R17, P2 ;  /* 0x000000ffff117224 */ /* 0x000fcc00010e0611 */
[----:B------:R-:W-:Y:S02]  /*0990*/  USHF.L.U32 UR5, UR4, 0x5, URZ ;  /* 0x0000000504057899 */ /* 0x000fe4000800063f */
[----:B------:R-:W-:Y:S02]  /*09a0*/  ULEA UR4, UR9, UR8, 0xb ;  /* 0x0000000809047291 */ /* 0x000fe4000f8e583f */
[----:B------:R-:W-:Y:S02]  /*09b0*/  ULOP3.LUT UR5, UR5, 0x60, URZ, 0xc0, !UPT ;  /* 0x0000006005057892 */ /* 0x000fe4000f8ec03f */
[----:B------:R-:W-:Y:S02]  /*09c0*/  USHF.R.U32.HI UR6, URZ, 0x4, UR4 ;  /* 0x000000043f067899 */ /* 0x000fe40008011604 */
[----:B------:R-:W-:Y:S02]  /*09d0*/  UIADD3 UR4, UR4, 0x1000, URZ ;  /* 0x0000100004047890 */ /* 0x000fe4000fffe03f */
[----:B------:R-:W-:-:S02]  /*09e0*/  ULOP3.LUT UR6, UR6, 0x3fff, URZ, 0xc0, !UPT ;  /* 0x00003fff06067892 */ /* 0x000fc4000f8ec03f */
[----:B------:R-:W-:Y:S02]  /*09f0*/  USHF.R.U32.HI UR4, URZ, 0x4, UR4 ;  /* 0x000000043f047899 */ /* 0x000fe40008011604 */
[----:B------:R-:W-:Y:S02]  /*0a00*/  UIADD3 UR5, UP0, UR5, UR6, URZ ;  /* 0x0000000605057290 */ /* 0x000fe4000ff1e03f */
[----:B------:R-:W-:Y:S02]  /*0a10*/  ULOP3.LUT UR4, UR4, 0x3fff, URZ, 0xc0, !UPT ;  /* 0x00003fff04047892 */ /* 0x000fe4000f8ec03f */
[----:B------:R-:W-:Y:S02]  /*0a20*/  UIADD3.X UR7, URZ, URZ, URZ, UP0, !UPT ;  /* 0x0000003f3f077290 */ /* 0x000fe400087fe43f */
[----:B------:R-:W-:Y:S02]  /*0a30*/  ULOP3.LUT UR6, UR4, 0x800000, URZ, 0xfc, !UPT ;  /* 0x0080000004067892 */ /* 0x000fe4000f8efc3f */
[----:B------:R-:W-:-:S02]  /*0a40*/  ULOP3.LUT UR4, UR5, 0x800000, URZ, 0xfc, !UPT ;  /* 0x0080000005047892 */ /* 0x000fc4000f8efc3f */
[----:B------:R-:W-:-:S03]  /*0a50*/  ULOP3.LUT UR5, UR7, 0xc0000010, URZ, 0xfc, !UPT ;  /* 0xc000001007057892 */ /* 0x000fc6000f8efc3f */
[----:B------:R-:W-:-:S06]  /*0a60*/  UMOV UR7, 0xc0000010 ;  /* 0xc000001000077882 */ /* 0x000fcc0000000000 */
[----:B------:R-:W-:Y:S03]  /*0a70*/  HGMMA.64x64x16.F32.BF16 R24, gdesc[UR4], R24, gsb0 ;  /* 0x00e00000041879f0 */ /* 0x000fe60008001818 */
[----:B------:R-:W-:Y:S02]  /*0a80*/  WARPGROUP.DEPBAR.LE gsb0, 0x1 ;  /* 0x00008000000079c5 */ /* 0x000fe40000010100 */
[----:B------:R-:W-:Y:S06]  /*0a90*/  BAR.SYNC.DEFER_BLOCKING 0x0 ;  /* 0x0000000000007b1d */ /* 0x000fec0000010000 */
[----:B------:R-:W-:Y:S01]  /*0aa0*/  @!PT LDS RZ, [RZ] ;  /* 0x00000000fffff984 */ /* 0x000fe20000000800 */
[----:B------:R-:W-:Y:S01]  /*0ab0*/  @!PT LDS RZ, [RZ] ;  /* 0x00000000fffff984 */ /* 0x000fe20000000800 */
[----:B------:R-:W-:Y:S01]  /*0ac0*/  @!PT LDS RZ, [RZ] ;  /* 0x00000000fffff984 */ /* 0x000fe20000000800 */
[----:B------:R2:W-:Y:S04]  /*0ad0*/  LDGSTS.E.BYPASS.128 [R11], desc[UR10][R8.64], !P0 ;  /* 0x00000000080b7fae */ /* 0x0005e8000c101c4a */
[----:B------:R-:W0:Y:S01]  /*0ae0*/  LDGDEPBAR ;  /* 0x00000000000079af */ /* 0x000e220000000000 */
[----:B--2---:R-:W-:Y:S01]  /*0af0*/  IMAD.MOV.U32 R8, RZ, RZ, R16 ;  /* 0x000000ffff087224 */ /* 0x004fe200078e0010 */
[----:B------:R-:W-:Y:S01]  /*0b00*/  IADD3 R16, P1, R16, 0x20, RZ ;  /* 0x0000002010107810 */ /* 0x000fe20007f3e0ff */
[----:B------:R-:W-:-:S04]  /*0b10*/  IMAD.MOV.U32 R9, RZ, RZ, R19 ;  /* 0x000000ffff097224 */ /* 0x000fc800078e0013 */
[----:B------:R-:W-:Y:S01]  /*0b20*/  IMAD.X R19, RZ, RZ, R19, P1 ;  /* 0x000000ffff137224 */ /* 0x000fe200008e0613 */
[----:B------:R2:W-:Y:S04]  /*0b30*/  LDGSTS.E.BYPASS.128 [R11+0x1000], desc[UR10][R8.64], !P0 ;  /* 0x01000000080b7fae */ /* 0x0005e8000c101c4a */
[----:B------:R-:W0:Y:S01]  /*0b40*/  LDGDEPBAR ;  /* 0x00000000000079af */ /* 0x000e220000000000 */
[----:B------:R-:W-:Y:S05]  /*0b50*/  @!P0 BRA `(.L_x_0) ;  /* 0xfffffffc00448947 */ /* 0x000fea000383ffff */
[----:B------:R-:W-:Y:S02]  /*0b60*/  WARPGROUP.DEPBAR.LE gsb0, 0x0 ;  /* 0x00008000000079c5 */ /* 0x000fe40000010000 */
[----:B------:R-:W-:-:S04]  /*0b70*/  DEPBAR.LE SB0, 0x0 ;  /* 0x000080000000791a */ /* 0x000fc80000000000 */
[----:B--2---:R-:W-:Y:S01]  /*0b80*/  IMAD.SHL.U32 R9, R6, 0x4, RZ ;  /* 0x0000000406097824 */ /* 0x004fe200078e00ff */
[----:B------:R-:W-:Y:S02]  /*0b90*/  LOP3.LUT R8, R7, 0xf, RZ, 0xc0, !PT ;  /* 0x0000000f07087812 */ /* 0x000fe400078ec0ff */
[----:B------:R-:W-:Y:S02]  /*0ba0*/  LOP3.LUT R4, R4, 0x3, RZ, 0xc0, !PT ;  /* 0x0000000304047812 */ /* 0x000fe400078ec0ff */
[----:B------:R-:W-:Y:S02]  /*0bb0*/  LOP3.LUT R9, R9, 0x8, RZ, 0xc0, !PT ;  /* 0x0000000809097812 */ /* 0x000fe400078ec0ff */
[----:B------:R-:W-:Y:S02]  /*0bc0*/  F2FP.BF16.F32.PACK_AB R24, R25, R24 ;  /* 0x000000181918723e */ /* 0x000fe400000010ff */
[----:B------:R-:W-:Y:S01]  /*0bd0*/  F2FP.BF16.F32.PACK_AB R25, R27, R26 ;  /* 0x0000001a1b19723e */ /* 0x000fe200000010ff */
[----:B------:R-:W-:Y:S01]  /*0be0*/  IMAD R9, R8, 0x48, R9 ;  /* 0x0000004808097824 */ /* 0x000fe200078e0209 */
[----:B------:R-:W-:-:S02]  /*0bf0*/  F2FP.BF16.F32.PACK_AB R32, R33, R32 ;  /* 0x000000202120723e */ /* 0x000fc400000010ff */
[----:B------:R-:W-:Y:S01]  /*0c00*/  F2FP.BF16.F32.PACK_AB R26, R29, R28 ;  /* 0x0000001c1d1a723e */ /* 0x000fe200000010ff */
[----:B------:R-:W-:Y:S01]  /*0c10*/  IMAD R9, R4, 0x480, R9 ;  /* 0x0000048004097824 */ /* 0x000fe200078e0209 */
[----:B------:R-:W-:Y:S02]  /*0c20*/  F2FP.BF16.F32.PACK_AB R27, R31, R30 ;  /* 0x0000001e1f1b723e */ /* 0x000fe400000010ff */
[----:B------:R-:W-:Y:S02]  /*0c30*/  F2FP.BF16.F32.PACK_AB R33, R35, R34 ;  /* 0x000000222321723e */ /* 0x000fe400000010ff */
[----:B------:R-:W-:Y:S02]  /*0c40*/  F2FP.BF16.F32.PACK_AB R40, R41, R40 ;  /* 0x000000282928723e */ /* 0x000fe400000010ff */
[----:B------:R-:W-:Y:S01]  /*0c50*/  LEA R20, R9, UR8, 0x1 ;  /* 0x0000000809147c11 */ /* 0x000fe2000f8e08ff */
[----:B------:R-:W-:Y:S01]  /*0c60*/  BAR.SYNC.DEFER_BLOCKING 0x0 ;  /* 0x0000000000007b1d */ /* 0x000fe20000010000 */
[----:B------:R-:W-:-:S02]  /*0c70*/  F2FP.BF16.F32.PACK_AB R34, R37, R36 ;  /* 0x000000242522723e */ /* 0x000fc400000010ff */
[----:B------:R-:W-:Y:S02]  /*0c80*/  F2FP.BF16.F32.PACK_AB R35, R39, R38 ;  /* 0x000000262723723e */ /* 0x000fe400000010ff */
[----:B------:R-:W-:Y:S02]  /*0c90*/  F2FP.BF16.F32.PACK_AB R41, R43, R42 ;  /* 0x0000002a2b29723e */ /* 0x000fe400000010ff */
[----:B------:R-:W-:Y:S02]  /*0ca0*/  F2FP.BF16.F32.PACK_AB R48, R49, R48 ;  /* 0x000000303130723e */ /* 0x000fe400000010ff */
[----:B------:R-:W-:Y:S02]  /*0cb0*/  F2FP.BF16.F32.PACK_AB R42, R45, R44 ;  /* 0x0000002c2d2a723e */ /* 0x000fe400000010ff */
[----:B------:R-:W-:Y:S02]  /*0cc0*/  F2FP.BF16.F32.PACK_AB R43, R47, R46 ;  /* 0x0000002e2f2b723e */ /* 0x000fe400000010ff */
[----:B------:R-:W-:-:S02]  /*0cd0*/  F2FP.BF16.F32.PACK_AB R49, R51, R50 ;  /* 0x000000323331723e */ /* 0x000fc400000010ff */
[----:B------:R-:W-:Y:S02]  /*0ce0*/  F2FP.BF16.F32.PACK_AB R50, R53, R52 ;  /* 0x000000343532723e */ /* 0x000fe400000010ff */
[----:B------:R-:W-:Y:S02]  /*0cf0*/  F2FP.BF16.F32.PACK_AB R51, R55, R54 ;  /* 0x000000363733723e */ /* 0x000fe400000010ff */
[----:B------:R-:W-:Y:S02]  /*0d00*/  LOP3.LUT R7, R6, 0x3, RZ, 0xc0, !PT ;  /* 0x0000000306077812 */ /* 0x000fe400078ec0ff */
[----:B------:R-:W-:Y:S01]  /*0d10*/  LOP3.LUT R3, R3, 0x38, R0, 0xf8, !PT ;  /* 0x0000003803037812 */ /* 0x000fe200078ef800 */
[----:B------:R2:W-:Y:S02]  /*0d20*/  STSM.16.M88.4 [R20], R24 ;  /* 0x0000001814007844 */ /* 0x0005e40000000200 */
[----:B------:R-:W-:Y:S01]  /*0d30*/  IMAD R7, R4, 0x4, R7 ;  /* 0x0000000404077824 */ /* 0x000fe200078e0207 */
[----:B------:R-:W-:Y:S01]  /*0d40*/  LOP3.LUT R4, R0, 0x38, RZ, 0xc0, !PT ;  /* 0x0000003800047812 */ /* 0x000fe200078ec0ff */
[----:B------:R-:W-:Y:S01]  /*0d50*/  IMAD R23, R2, 0x3000, R3 ;  /* 0x0000300002177824 */ /* 0x000fe200078e0203 */
[----:B------:R-:W-:Y:S01]  /*0d60*/  STSM.16.M88.4 [R20+0x20], R32 ;  /* 0x0000202014007844 */ /* 0x000fe20000000200 */
[----:B------:R-:W-:-:S02]  /*0d70*/  ISETP.GE.AND P0, PT, R3, 0x3000, PT ;  /* 0x000030000300780c */ /* 0x000fc40003f06270 */
[----:B------:R-:W-:Y:S01]  /*0d80*/  IMAD R4, R7, 0x48, R4 ;  /* 0x0000004807047824 */ /* 0x000fe200078e0204 */
[----:B------:R-:W-:Y:S01]  /*0d90*/  STSM.16.M88.4 [R20+0x40], R40 ;  /* 0x0000402814007844 */ /* 0x000fe20000000200 */
[----:B------:R-:W3:Y:S01]  /*0da0*/  LDC.64 R6, c[0x0][0x220] ;  /* 0x00008800ff067b82 */ /* 0x000ee20000000a00 */
[----:B------:R-:W-:Y:S01]  /*0db0*/  LOP3.LUT R0, R2, 0x10, RZ, 0xfc, !PT ;  /* 0x0000001002007812 */ /* 0x000fe200078efcff */
[C---:B------:R-:W-:Y:S01]  /*0dc0*/  VIADD R21, R23.reuse, 0x30000 ;  /* 0x0003000017157836 */ /* 0x040fe20000000000 */
[----:B------:R4:W-:Y:S01]  /*0dd0*/  STSM.16.M88.4 [R20+0x60], R48 ;  /* 0x0000603014007844 */ /* 0x0009e20000000200 */
[----:B------:R-:W-:Y:S02]  /*0de0*/  LEA R22, R4, UR8, 0x1 ;  /* 0x0000000804167c11 */ /* 0x000fe4000f8e08ff */
[C---:B------:R-:W-:Y:S02]  /*0df0*/  LOP3.LUT R4, R2.reuse, 0x20, RZ, 0xfc, !PT ;  /* 0x0000002002047812 */ /* 0x040fe400078efcff */
[----:B------:R-:W-:Y:S01]  /*0e00*/  BAR.SYNC.DEFER_BLOCKING 0x0 ;  /* 0x0000000000007b1d */ /* 0x000fe20000010000 */
[C---:B------:R-:W-:Y:S01]  /*0e10*/  ISETP.LT.AND P3, PT, R2.reuse, R5, !P0 ;  /* 0x000000050200720c */ /* 0x040fe20004761270 */
[----:B--2---:R-:W-:Y:S01]  /*0e20*/  VIADD R25, R23, 0x60000 ;  /* 0x0006000017197836 */ /* 0x004fe20000000000 */
[----:B------:R-:W-:-:S02]  /*0e30*/  LOP3.LUT R2, R2, 0x30, RZ, 0xfc, !PT ;  /* 0x0000003002027812 */ /* 0x000fc400078efcff */
[-C--:B------:R-:W-:Y:S02]  /*0e40*/  ISETP.LT.AND P2, PT, R0, R5.reuse, !P0 ;  /* 0x000000050000720c */ /* 0x080fe40004741270 */
[-C--:B------:R-:W-:Y:S02]  /*0e50*/  ISETP.LT.AND P1, PT, R4, R5.reuse, !P0 ;  /* 0x000000050400720c */ /* 0x080fe40004721270 */
[----:B------:R-:W-:Y:S01]  /*0e60*/  ISETP.LT.AND P0, PT, R2, R5, !P0 ;  /* 0x000000050200720c */ /* 0x000fe20004701270 */
[----:B---3--:R-:W-:-:S04]  /*0e70*/  IMAD.WIDE R2, R23, 0x2, R6 ;  /* 0x0000000217027825 */ /* 0x008fc800078e0206 */
[--C-:B------:R-:W-:Y:S01]  /*0e80*/  IMAD.WIDE R4, R21, 0x2, R6.reuse ;  /* 0x0000000215047825 */ /* 0x100fe200078e0206 */
[----:B------:R-:W2:Y:S03]  /*0e90*/  LDS.128 R16, [R22] ;  /* 0x0000000016107984 */ /* 0x000ea60000000c00 */
[----:B----4-:R-:W-:Y:S01]  /*0ea0*/  IMAD.WIDE R20, R25, 0x2, R6 ;  /* 0x0000000219147825 */ /* 0x010fe200078e0206 */
[----:B------:R-:W3:Y:S04]  /*0eb0*/  LDS.128 R12, [R22+0x900] ;  /* 0x00090000160c7984 */ /* 0x000ee80000000c00 */
[----:B------:R-:W4:Y:S04]  /*0ec0*/  LDS.128 R8, [R22+0x1200] ;  /* 0x0012000016087984 */ /* 0x000f280000000c00 */
[----:B--2---:R2:W-:Y:S04]  /*0ed0*/  @P3 STG.E.128 desc[UR10][R2.64], R16 ;  /* 0x0000001002003986 */ /* 0x0045e8000c101d0a */
[----:B---3--:R2:W-:Y:S04]  /*0ee0*/  @P2 STG.E.128 desc[UR10][R4.64], R12 ;  /* 0x0000000c04002986 */ /* 0x0085e8000c101d0a */
[----:B----4-:R2:W-:Y:S01]  /*0ef0*/  @P1 STG.E.128 desc[UR10][R20.64], R8 ;  /* 0x0000000814001986 */ /* 0x0105e2000c101d0a */
[----:B------:R-:W-:Y:S05]  /*0f00*/  @!P0 EXIT ;  /* 0x000000000000894d */ /* 0x000fea0003800000 */
[----:B--2---:R-:W1:Y:S01]  /*0f10*/  LDS.128 R8, [R22+0x1b00] ;  /* 0x001b000016087984 */ /* 0x004e620000000c00 */
[----:B------:R-:W-:-:S04]  /*0f20*/  VIADD R23, R23, 0x90000 ;  /* 0x0009000017177836 */ /* 0x000fc80000000000 */
[----:B------:R-:W-:-:S05]  /*0f30*/  IMAD.WIDE R6, R23, 0x2, R6 ;  /* 0x0000000217067825 */ /* 0x000fca00078e0206 */
[----:B-1----:R-:W-:Y:S01]  /*0f40*/  STG.E.128 desc[UR10][R6.64], R8 ;  /* 0x0000000806007986 */ /* 0x002fe2000c101d0a */
[----:B------:R-:W-:Y:S05]  /*0f50*/  EXIT ;  /* 0x000000000000794d */ /* 0x000fea0003800000 */
.L_x_1:
[----:B------:R-:W-:-:S00]  /*0f60*/  BRA `(.L_x_1) ;  /* 0xfffffffc00fc7947 */ /* 0x000fc0000383ffff */
[----:B------:R-:W-:-:S00]  /*0f70*/  NOP ;  /* 0x0000000000007918 */ /* 0x000fc00000000000 */
        /* <DEDUP_REMOVED lines=8> */
.L_x_2:


//--------------------- .nv.shared.triton_mm      --------------------------
	.section	.nv.shared.triton_mm,"aw",@nobits
	.sectionflags	@""
	.align	16
	.zero		1024


//--------------------- .nv.constant0.triton_mm   --------------------------
	.section	.nv.constant0.triton_mm,"a",@progbits
	.sectionflags	@""
	.align	4
.nv.constant0.triton_mm:
	.zero		556
